//
// Generated by NVIDIA NVVM Compiler
//
// Compiler Build ID: CL-36424714
// Cuda compilation tools, release 13.0, V13.0.88
// Based on NVVM 20.0.0
//

.version 9.0
.target sm_100
.address_size 64

	// .globl	_Z10matrix_addPKfS0_Pfi

.visible .entry _Z10matrix_addPKfS0_Pfi(
	.param .u64 .ptr .align 1 _Z10matrix_addPKfS0_Pfi_param_0,
	.param .u64 .ptr .align 1 _Z10matrix_addPKfS0_Pfi_param_1,
	.param .u64 .ptr .align 1 _Z10matrix_addPKfS0_Pfi_param_2,
	.param .u32 _Z10matrix_addPKfS0_Pfi_param_3
)
{
	.reg .pred 	%p<7>;
	.reg .b32 	%r<32>;
	.reg .b32 	%f<16>;
	.reg .b64 	%rd<25>;

	ld.param.u64 	%rd4, [_Z10matrix_addPKfS0_Pfi_param_0];
	ld.param.u64 	%rd5, [_Z10matrix_addPKfS0_Pfi_param_1];
	ld.param.u64 	%rd6, [_Z10matrix_addPKfS0_Pfi_param_2];
	ld.param.u32 	%r13, [_Z10matrix_addPKfS0_Pfi_param_3];
	cvta.to.global.u64 	%rd1, %rd6;
	cvta.to.global.u64 	%rd2, %rd5;
	cvta.to.global.u64 	%rd3, %rd4;
	mov.u32 	%r14, %tid.x;
	mov.u32 	%r15, %ntid.x;
	mov.u32 	%r16, %ctaid.x;
	mad.lo.s32 	%r30, %r15, %r16, %r14;
	mov.u32 	%r17, %nctaid.x;
	mul.lo.s32 	%r2, %r15, %r17;
	mul.lo.s32 	%r3, %r13, %r13;
	setp.ge.s32 	%p1, %r30, %r3;
	@%p1 bra 	$L__BB0_7;
	add.s32 	%r18, %r30, %r2;
	max.s32 	%r19, %r3, %r18;
	setp.lt.s32 	%p2, %r18, %r3;
	selp.u32 	%r20, 1, 0, %p2;
	add.s32 	%r21, %r18, %r20;
	sub.s32 	%r22, %r19, %r21;
	div.u32 	%r23, %r22, %r2;
	add.s32 	%r4, %r23, %r20;
	and.b32  	%r24, %r4, 3;
	setp.eq.s32 	%p3, %r24, 3;
	@%p3 bra 	$L__BB0_4;
	add.s32 	%r25, %r4, 1;
	and.b32  	%r26, %r25, 3;
	neg.s32 	%r28, %r26;
$L__BB0_3:
	.pragma "nounroll";
	mul.wide.s32 	%rd7, %r30, 4;
	add.s64 	%rd8, %rd1, %rd7;
	add.s64 	%rd9, %rd2, %rd7;
	add.s64 	%rd10, %rd3, %rd7;
	ld.global.f32 	%f1, [%rd10];
	ld.global.f32 	%f2, [%rd9];
	add.f32 	%f3, %f1, %f2;
	st.global.f32 	[%rd8], %f3;
	add.s32 	%r30, %r30, %r2;
	add.s32 	%r28, %r28, 1;
	setp.ne.s32 	%p4, %r28, 0;
	@%p4 bra 	$L__BB0_3;
$L__BB0_4:
	setp.lt.u32 	%p5, %r4, 3;
	@%p5 bra 	$L__BB0_7;
	mul.wide.s32 	%rd15, %r2, 4;
	shl.b32 	%r27, %r2, 2;
$L__BB0_6:
	mul.wide.s32 	%rd11, %r30, 4;
	add.s64 	%rd12, %rd3, %rd11;
	ld.global.f32 	%f4, [%rd12];
	add.s64 	%rd13, %rd2, %rd11;
	ld.global.f32 	%f5, [%rd13];
	add.f32 	%f6, %f4, %f5;
	add.s64 	%rd14, %rd1, %rd11;
	st.global.f32 	[%rd14], %f6;
	add.s64 	%rd16, %rd12, %rd15;
	ld.global.f32 	%f7, [%rd16];
	add.s64 	%rd17, %rd13, %rd15;
	ld.global.f32 	%f8, [%rd17];
	add.f32 	%f9, %f7, %f8;
	add.s64 	%rd18, %rd14, %rd15;
	st.global.f32 	[%rd18], %f9;
	add.s64 	%rd19, %rd16, %rd15;
	ld.global.f32 	%f10, [%rd19];
	add.s64 	%rd20, %rd17, %rd15;
	ld.global.f32 	%f11, [%rd20];
	add.f32 	%f12, %f10, %f11;
	add.s64 	%rd21, %rd18, %rd15;
	st.global.f32 	[%rd21], %f12;
	add.s64 	%rd22, %rd19, %rd15;
	ld.global.f32 	%f13, [%rd22];
	add.s64 	%rd23, %rd20, %rd15;
	ld.global.f32 	%f14, [%rd23];
	add.f32 	%f15, %f13, %f14;
	add.s64 	%rd24, %rd21, %rd15;
	st.global.f32 	[%rd24], %f15;
	add.s32 	%r30, %r27, %r30;
	setp.lt.s32 	%p6, %r30, %r3;
	@%p6 bra 	$L__BB0_6;
$L__BB0_7:
	ret;

}


// ===== COMPILED SASS (sm_100) =====

	.target	sm_100

	.elftype	@"ET_EXEC"


//--------------------- .note.nv.tkinfo           --------------------------
	.section	.note.nv.tkinfo,"",@"SHT_NOTE"
	.sectionflags	@"SHF_NOTE_NV_TKINFO"
	.tkinfo
        /*0018*/ 	.word	0x00000002
        /*0030*/ 	.string	""
        /*0030*/ 	.string	"ptxas"
        /*0030*/ 	.string	"Cuda compilation tools, release 13.0, V13.0.88"
        /*0030*/ 	.string	"Build cuda_13.0.r13.0/compiler.36424714_0"
        /*0030*/ 	.string	"-arch sm_100 -m 64 "



//--------------------- .note.nv.cuinfo           --------------------------
	.section	.note.nv.cuinfo,"",@"SHT_NOTE"
	.sectionflags	@"SHF_NOTE_NV_CUINFO"
        /*0018*/ 	.short	0x0002
        /*001a*/ 	.short	0x0064
        /*001c*/ 	.short	0x0082
	.zero		2


//--------------------- .nv.info                  --------------------------
	.section	.nv.info,"",@"SHT_CUDA_INFO"
	.align	4


	//----- nvinfo : EIATTR_REGCOUNT
	.align		4
        /*0000*/ 	.byte	0x04, 0x2f
        /*0002*/ 	.short	(.L_1 - .L_0)
	.align		4
.L_0:
        /*0004*/ 	.word	index@(_Z10matrix_addPKfS0_Pfi)
        /*0008*/ 	.word	0x0000001a


	//----- nvinfo : EIATTR_FRAME_SIZE
	.align		4
.L_1:
        /*000c*/ 	.byte	0x04, 0x11
        /*000e*/ 	.short	(.L_3 - .L_2)
	.align		4
.L_2:
        /*0010*/ 	.word	index@(_Z10matrix_addPKfS0_Pfi)
        /*0014*/ 	.word	0x00000000


	//----- nvinfo : EIATTR_MIN_STACK_SIZE
	.align		4
.L_3:
        /*0018*/ 	.byte	0x04, 0x12
        /*001a*/ 	.short	(.L_5 - .L_4)
	.align		4
.L_4:
        /*001c*/ 	.word	index@(_Z10matrix_addPKfS0_Pfi)
        /*0020*/ 	.word	0x00000000
.L_5:


//--------------------- .nv.compat                --------------------------
	.section	.nv.compat,"",@"SHT_CUDA_COMPAT_INFO"
	.align	4
        /*0000*/ 	.byte	0x02, 0x09, 0x00, 0x00, 0x02, 0x02, 0x01, 0x00, 0x02, 0x05, 0x05, 0x00, 0x03, 0x07, 0x01, 0x01
        /*0010*/ 	.byte	0x02, 0x03, 0x00, 0x00, 0x02, 0x06, 0x01, 0x00, 0x04, 0x0b, 0x08, 0x00, 0x09, 0x00, 0x00, 0x00
        /*0020*/ 	.byte	0x00, 0x00, 0x00, 0x00


//--------------------- .nv.info._Z10matrix_addPKfS0_Pfi --------------------------
	.section	.nv.info._Z10matrix_addPKfS0_Pfi,"",@"SHT_CUDA_INFO"
	.sectionflags	@""
	.align	4


	//----- nvinfo : EIATTR_CUDA_API_VERSION
	.align		4
        /*0000*/ 	.byte	0x04, 0x37
        /*0002*/ 	.short	(.L_7 - .L_6)
.L_6:
        /*0004*/ 	.word	0x00000082


	//----- nvinfo : EIATTR_KPARAM_INFO
	.align		4
.L_7:
        /*0008*/ 	.byte	0x04, 0x17
        /*000a*/ 	.short	(.L_9 - .L_8)
.L_8:
        /*000c*/ 	.word	0x00000000
        /*0010*/ 	.short	0x0003
        /*0012*/ 	.short	0x0018
        /*0014*/ 	.byte	0x00, 0xf0, 0x11, 0x00


	//----- nvinfo : EIATTR_KPARAM_INFO
	.align		4
.L_9:
        /*0018*/ 	.byte	0x04, 0x17
        /*001a*/ 	.short	(.L_11 - .L_10)
.L_10:
        /*001c*/ 	.word	0x00000000
        /*0020*/ 	.short	0x0002
        /*0022*/ 	.short	0x0010
        /*0024*/ 	.byte	0x00, 0xf5, 0x21, 0x00


	//----- nvinfo : EIATTR_KPARAM_INFO
	.align		4
.L_11:
        /*0028*/ 	.byte	0x04, 0x17
        /*002a*/ 	.short	(.L_13 - .L_12)
.L_12:
        /*002c*/ 	.word	0x00000000
        /*0030*/ 	.short	0x0001
        /*0032*/ 	.short	0x0008
        /*0034*/ 	.byte	0x00, 0xf5, 0x21, 0x00


	//----- nvinfo : EIATTR_KPARAM_INFO
	.align		4
.L_13:
        /*0038*/ 	.byte	0x04, 0x17
        /*003a*/ 	.short	(.L_15 - .L_14)
.L_14:
        /*003c*/ 	.word	0x00000000
        /*0040*/ 	.short	0x0000
        /*0042*/ 	.short	0x0000
        /*0044*/ 	.byte	0x00, 0xf5, 0x21, 0x00


	//----- nvinfo : EIATTR_SPARSE_MMA_MASK
	.align		4
.L_15:
        /*0048*/ 	.byte	0x03, 0x50
        /*004a*/ 	.short	0x0000


	//----- nvinfo : EIATTR_MAXREG_COUNT
	.align		4
        /*004c*/ 	.byte	0x03, 0x1b
        /*004e*/ 	.short	0x00ff


	//----- nvinfo : EIATTR_MERCURY_ISA_VERSION
	.align		4
        /*0050*/ 	.byte	0x03, 0x5f
        /*0052*/ 	.short	0x0101


	//----- nvinfo : EIATTR_VRC_CTA_INIT_COUNT
	.align		4
        /*0054*/ 	.byte	0x02, 0x4a
	.zero		1
	.zero		1


	//----- nvinfo : EIATTR_EXIT_INSTR_OFFSETS
	.align		4
        /*0058*/ 	.byte	0x04, 0x1c
        /*005a*/ 	.short	(.L_17 - .L_16)


	//   ....[0]....
.L_16:
        /*005c*/ 	.word	0x000000a0


	//   ....[1]....
        /*0060*/ 	.word	0x000003b0


	//   ....[2]....
        /*0064*/ 	.word	0x000005e0


	//----- nvinfo : EIATTR_CRS_STACK_SIZE
	.align		4
.L_17:
        /*0068*/ 	.byte	0x04, 0x1e
        /*006a*/ 	.short	(.L_19 - .L_18)
.L_18:
        /*006c*/ 	.word	0x00000000


	//----- nvinfo : EIATTR_CBANK_PARAM_SIZE
	.align		4
.L_19:
        /*0070*/ 	.byte	0x03, 0x19
        /*0072*/ 	.short	0x001c


	//----- nvinfo : EIATTR_PARAM_CBANK
	.align		4
        /*0074*/ 	.byte	0x04, 0x0a
        /*0076*/ 	.short	(.L_21 - .L_20)
	.align		4
.L_20:
        /*0078*/ 	.word	index@(.nv.constant0._Z10matrix_addPKfS0_Pfi)
        /*007c*/ 	.short	0x0380
        /*007e*/ 	.short	0x001c


	//----- nvinfo : EIATTR_SW_WAR
	.align		4
.L_21:
        /*0080*/ 	.byte	0x04, 0x36
        /*0082*/ 	.short	(.L_23 - .L_22)
.L_22:
        /*0084*/ 	.word	0x00000008
.L_23:


//--------------------- .nv.callgraph             --------------------------
	.section	.nv.callgraph,"",@"SHT_CUDA_CALLGRAPH"
	.align	4
	.sectionentsize	8
	.align		4
        /*0000*/ 	.word	0x00000000
	.align		4
        /*0004*/ 	.word	0xffffffff
	.align		4
        /*0008*/ 	.word	0x00000000
	.align		4
        /*000c*/ 	.word	0xfffffffe
	.align		4
        /*0010*/ 	.word	0x00000000
	.align		4
        /*0014*/ 	.word	0xfffffffd
	.align		4
        /*0018*/ 	.word	0x00000000
	.align		4
        /*001c*/ 	.word	0xfffffffc


//--------------------- .text._Z10matrix_addPKfS0_Pfi --------------------------
	.section	.text._Z10matrix_addPKfS0_Pfi,"ax",@progbits
	.align	128
        .global         _Z10matrix_addPKfS0_Pfi
        .type           _Z10matrix_addPKfS0_Pfi,@function
        .size           _Z10matrix_addPKfS0_Pfi,(.L_x_5 - _Z10matrix_addPKfS0_Pfi)
        .other          _Z10matrix_addPKfS0_Pfi,@"STO_CUDA_ENTRY STV_DEFAULT"
_Z10matrix_addPKfS0_Pfi:
.text._Z10matrix_addPKfS0_Pfi:
[----:B------:R-:W-:Y:S01]  /*0000*/  LDC R1, c[0x0][0x37c] ;  /* 0x0000df00ff017b82 */ /* 0x000fe20000000800 */
[----:B------:R-:W0:Y:S01]  /*0010*/  S2R R3, SR_TID.X ;  /* 0x0000000000037919 */ /* 0x000e220000002100 */
[----:B------:R-:W1:Y:S01]  /*0020*/  LDCU UR4, c[0x0][0x398] ;  /* 0x00007300ff0477ac */ /* 0x000e620008000800 */
[----:B------:R-:W0:Y:S01]  /*0030*/  S2R R0, SR_CTAID.X ;  /* 0x0000000000007919 */ /* 0x000e220000002500 */
[----:B------:R-:W0:Y:S04]  /*0040*/  LDCU UR5, c[0x0][0x360] ;  /* 0x00006c00ff0577ac */ /* 0x000e280008000800 */
[----:B------:R-:W2:Y:S01]  /*0050*/  LDC R2, c[0x0][0x370] ;  /* 0x0000dc00ff027b82 */ /* 0x000ea20000000800 */
[----:B-1----:R-:W-:Y:S01]  /*0060*/  UIMAD UR4, UR4, UR4, URZ ;  /* 0x00000004040472a4 */ /* 0x002fe2000f8e02ff */
[----:B0-----:R-:W-:-:S02]  /*0070*/  IMAD R3, R0, UR5, R3 ;  /* 0x0000000500037c24 */ /* 0x001fc4000f8e0203 */
[----:B--2---:R-:W-:-:S03]  /*0080*/  IMAD R0, R2, UR5, RZ ;  /* 0x0000000502007c24 */ /* 0x004fc6000f8e02ff */
[----:B------:R-:W-:-:S13]  /*0090*/  ISETP.GE.AND P0, PT, R3, UR4, PT ;  /* 0x0000000403007c0c */ /* 0x000fda000bf06270 */
[----:B------:R-:W-:Y:S05]  /*00a0*/  @P0 EXIT ;  /* 0x000000000000094d */ /* 0x000fea0003800000 */
[----:B------:R-:W0:Y:S01]  /*00b0*/  I2F.U32.RP R8, R0 ;  /* 0x0000000000087306 */ /* 0x000e220000209000 */
[----:B------:R-:W-:Y:S01]  /*00c0*/  IADD3 R2, PT, PT, R0, R3, RZ ;  /* 0x0000000300027210 */ /* 0x000fe20007ffe0ff */
[----:B------:R-:W1:Y:S01]  /*00d0*/  LDCU.64 UR6, c[0x0][0x358] ;  /* 0x00006b00ff0677ac */ /* 0x000e620008000a00 */
[----:B------:R-:W-:Y:S01]  /*00e0*/  IADD3 R9, PT, PT, RZ, -R0, RZ ;  /* 0x80000000ff097210 */ /* 0x000fe20007ffe0ff */
[----:B------:R-:W-:Y:S01]  /*00f0*/  BSSY.RECONVERGENT B0, `(.L_x_0) ;  /* 0x000002b000007945 */ /* 0x000fe20003800200 */
[C---:B------:R-:W-:Y:S02]  /*0100*/  ISETP.GE.AND P0, PT, R2.reuse, UR4, PT ;  /* 0x0000000402007c0c */ /* 0x040fe4000bf06270 */
[----:B------:R-:W-:Y:S02]  /*0110*/  VIMNMX R7, PT, PT, R2, UR4, !PT ;  /* 0x0000000402077c48 */ /* 0x000fe4000ffe0100 */
[----:B------:R-:W-:Y:S02]  /*0120*/  SEL R6, RZ, 0x1, P0 ;  /* 0x00000001ff067807 */ /* 0x000fe40000000000 */
[----:B------:R-:W-:-:S02]  /*0130*/  ISETP.NE.U32.AND P2, PT, R0, RZ, PT ;  /* 0x000000ff0000720c */ /* 0x000fc40003f45070 */
[----:B------:R-:W-:Y:S01]  /*0140*/  IADD3 R7, PT, PT, R7, -R2, -R6 ;  /* 0x8000000207077210 */ /* 0x000fe20007ffe806 */
[----:B0-----:R-:W0:Y:S02]  /*0150*/  MUFU.RCP R8, R8 ;  /* 0x0000000800087308 */ /* 0x001e240000001000 */
[----:B0-----:R-:W-:-:S06]  /*0160*/  IADD3 R4, PT, PT, R8, 0xffffffe, RZ ;  /* 0x0ffffffe08047810 */ /* 0x001fcc0007ffe0ff */
[----:B------:R0:W2:Y:S02]  /*0170*/  F2I.FTZ.U32.TRUNC.NTZ R5, R4 ;  /* 0x0000000400057305 */ /* 0x0000a4000021f000 */
[----:B0-----:R-:W-:Y:S02]  /*0180*/  HFMA2 R4, -RZ, RZ, 0, 0 ;  /* 0x00000000ff047431 */ /* 0x001fe400000001ff */
[----:B--2---:R-:W-:-:S04]  /*0190*/  IMAD R9, R9, R5, RZ ;  /* 0x0000000509097224 */ /* 0x004fc800078e02ff */
[----:B------:R-:W-:-:S06]  /*01a0*/  IMAD.HI.U32 R8, R5, R9, R4 ;  /* 0x0000000905087227 */ /* 0x000fcc00078e0004 */
[----:B------:R-:W-:-:S05]  /*01b0*/  IMAD.HI.U32 R5, R8, R7, RZ ;  /* 0x0000000708057227 */ /* 0x000fca00078e00ff */
[----:B------:R-:W-:-:S05]  /*01c0*/  IADD3 R2, PT, PT, -R5, RZ, RZ ;  /* 0x000000ff05027210 */ /* 0x000fca0007ffe1ff */
[----:B------:R-:W-:-:S05]  /*01d0*/  IMAD R7, R0, R2, R7 ;  /* 0x0000000200077224 */ /* 0x000fca00078e0207 */
[----:B------:R-:W-:-:S13]  /*01e0*/  ISETP.GE.U32.AND P0, PT, R7, R0, PT ;  /* 0x000000000700720c */ /* 0x000fda0003f06070 */
[----:B------:R-:W-:Y:S02]  /*01f0*/  @P0 IADD3 R7, PT, PT, -R0, R7, RZ ;  /* 0x0000000700070210 */ /* 0x000fe40007ffe1ff */
[----:B------:R-:W-:Y:S02]  /*0200*/  @P0 IADD3 R5, PT, PT, R5, 0x1, RZ ;  /* 0x0000000105050810 */ /* 0x000fe40007ffe0ff */
[----:B------:R-:W-:-:S13]  /*0210*/  ISETP.GE.U32.AND P1, PT, R7, R0, PT ;  /* 0x000000000700720c */ /* 0x000fda0003f26070 */
[----:B------:R-:W-:Y:S02]  /*0220*/  @P1 IADD3 R5, PT, PT, R5, 0x1, RZ ;  /* 0x0000000105051810 */ /* 0x000fe40007ffe0ff */
[----:B------:R-:W-:-:S04]  /*0230*/  @!P2 LOP3.LUT R5, RZ, R0, RZ, 0x33, !PT ;  /* 0x00000000ff05a212 */ /* 0x000fc800078e33ff */
[----:B------:R-:W-:-:S04]  /*0240*/  IADD3 R2, PT, PT, R6, R5, RZ ;  /* 0x0000000506027210 */ /* 0x000fc80007ffe0ff */
[C---:B------:R-:W-:Y:S02]  /*0250*/  LOP3.LUT R4, R2.reuse, 0x3, RZ, 0xc0, !PT ;  /* 0x0000000302047812 */ /* 0x040fe400078ec0ff */
[----:B------:R-:W-:Y:S02]  /*0260*/  ISETP.GE.U32.AND P1, PT, R2, 0x3, PT ;  /* 0x000000030200780c */ /* 0x000fe40003f26070 */
[----:B------:R-:W-:-:S13]  /*0270*/  ISETP.NE.AND P0, PT, R4, 0x3, PT ;  /* 0x000000030400780c */ /* 0x000fda0003f05270 */
[----:B-1----:R-:W-:Y:S05]  /*0280*/  @!P0 BRA `(.L_x_1) ;  /* 0x0000000000448947 */ /* 0x002fea0003800000 */
[----:B------:R-:W0:Y:S01]  /*0290*/  LDC.64 R4, c[0x0][0x390] ;  /* 0x0000e400ff047b82 */ /* 0x000e220000000a00 */
[----:B------:R-:W-:-:S04]  /*02a0*/  IADD3 R2, PT, PT, R2, 0x1, RZ ;  /* 0x0000000102027810 */ /* 0x000fc80007ffe0ff */
[----:B------:R-:W-:-:S03]  /*02b0*/  LOP3.LUT R2, R2, 0x3, RZ, 0xc0, !PT ;  /* 0x0000000302027812 */ /* 0x000fc600078ec0ff */
[----:B------:R-:W1:Y:S01]  /*02c0*/  LDC.64 R6, c[0x0][0x380] ;  /* 0x0000e000ff067b82 */ /* 0x000e620000000a00 */
[----:B------:R-:W-:-:S07]  /*02d0*/  IADD3 R2, PT, PT, -R2, RZ, RZ ;  /* 0x000000ff02027210 */ /* 0x000fce0007ffe1ff */
[----:B------:R-:W2:Y:S02]  /*02e0*/  LDC.64 R8, c[0x0][0x388] ;  /* 0x0000e200ff087b82 */ /* 0x000ea40000000a00 */
.L_x_2:
[----:B--2---:R-:W-:-:S04]  /*02f0*/  IMAD.WIDE R12, R3, 0x4, R8 ;  /* 0x00000004030c7825 */ /* 0x004fc800078e0208 */
[C---:B-1----:R-:W-:Y:S02]  /*0300*/  IMAD.WIDE R14, R3.reuse, 0x4, R6 ;  /* 0x00000004030e7825 */ /* 0x042fe400078e0206 */
[----:B------:R-:W2:Y:S04]  /*0310*/  LDG.E R13, desc[UR6][R12.64] ;  /* 0x000000060c0d7981 */ /* 0x000ea8000c1e1900 */
[----:B------:R-:W2:Y:S01]  /*0320*/  LDG.E R14, desc[UR6][R14.64] ;  /* 0x000000060e0e7981 */ /* 0x000ea2000c1e1900 */
[----:B0--3--:R-:W-:Y:S01]  /*0330*/  IMAD.WIDE R10, R3, 0x4, R4 ;  /* 0x00000004030a7825 */ /* 0x009fe200078e0204 */
[----:B------:R-:W-:Y:S02]  /*0340*/  IADD3 R2, PT, PT, R2, 0x1, RZ ;  /* 0x0000000102027810 */ /* 0x000fe40007ffe0ff */
[----:B------:R-:W-:-:S02]  /*0350*/  IADD3 R3, PT, PT, R0, R3, RZ ;  /* 0x0000000300037210 */ /* 0x000fc40007ffe0ff */
[----:B------:R-:W-:Y:S01]  /*0360*/  ISETP.NE.AND P0, PT, R2, RZ, PT ;  /* 0x000000ff0200720c */ /* 0x000fe20003f05270 */
[----:B--2---:R-:W-:-:S05]  /*0370*/  FADD R17, R14, R13 ;  /* 0x0000000d0e117221 */ /* 0x004fca0000000000 */
[----:B------:R3:W-:Y:S07]  /*0380*/  STG.E desc[UR6][R10.64], R17 ;  /* 0x000000110a007986 */ /* 0x0007ee000c101906 */
[----:B------:R-:W-:Y:S05]  /*0390*/  @P0 BRA `(.L_x_2) ;  /* 0xfffffffc00d40947 */ /* 0x000fea000383ffff */
.L_x_1:
[----:B------:R-:W-:Y:S05]  /*03a0*/  BSYNC.RECONVERGENT B0 ;  /* 0x0000000000007941 */ /* 0x000fea0003800200 */
.L_x_0:
[----:B------:R-:W-:Y:S05]  /*03b0*/  @!P1 EXIT ;  /* 0x000000000000994d */ /* 0x000fea0003800000 */
.L_x_3:
[----:B------:R-:W3:Y:S08]  /*03c0*/  LDC.64 R4, c[0x0][0x380] ;  /* 0x0000e000ff047b82 */ /* 0x000ef00000000a00 */
[----:B------:R-:W0:Y:S01]  /*03d0*/  LDC.64 R6, c[0x0][0x388] ;  /* 0x0000e200ff067b82 */ /* 0x000e220000000a00 */
[----:B---3--:R-:W-:-:S07]  /*03e0*/  IMAD.WIDE R10, R3, 0x4, R4 ;  /* 0x00000004030a7825 */ /* 0x008fce00078e0204 */
[----:B------:R-:W1:Y:S01]  /*03f0*/  LDC.64 R4, c[0x0][0x390] ;  /* 0x0000e400ff047b82 */ /* 0x000e620000000a00 */
[----:B--2---:R-:W2:Y:S01]  /*0400*/  LDG.E R2, desc[UR6][R10.64] ;  /* 0x000000060a027981 */ /* 0x004ea2000c1e1900 */
[----:B0-----:R-:W-:-:S05]  /*0410*/  IMAD.WIDE R12, R3, 0x4, R6 ;  /* 0x00000004030c7825 */ /* 0x001fca00078e0206 */
[----:B------:R-:W2:Y:S01]  /*0420*/  LDG.E R7, desc[UR6][R12.64] ;  /* 0x000000060c077981 */ /* 0x000ea2000c1e1900 */
[----:B-1----:R-:W-:-:S04]  /*0430*/  IMAD.WIDE R16, R3, 0x4, R4 ;  /* 0x0000000403107825 */ /* 0x002fc800078e0204 */
[----:B------:R-:W-:-:S04]  /*0440*/  IMAD.WIDE R4, R0, 0x4, R10 ;  /* 0x0000000400047825 */ /* 0x000fc800078e020a */
[----:B--2---:R-:W-:Y:S01]  /*0450*/  FADD R19, R2, R7 ;  /* 0x0000000702137221 */ /* 0x004fe20000000000 */
[----:B------:R-:W-:-:S04]  /*0460*/  IMAD.WIDE R6, R0, 0x4, R12 ;  /* 0x0000000400067825 */ /* 0x000fc800078e020c */
[----:B------:R0:W-:Y:S04]  /*0470*/  STG.E desc[UR6][R16.64], R19 ;  /* 0x0000001310007986 */ /* 0x0001e8000c101906 */
[----:B------:R-:W2:Y:S04]  /*0480*/  LDG.E R2, desc[UR6][R4.64] ;  /* 0x0000000604027981 */ /* 0x000ea8000c1e1900 */
[----:B------:R-:W2:Y:S01]  /*0490*/  LDG.E R15, desc[UR6][R6.64] ;  /* 0x00000006060f7981 */ /* 0x000ea2000c1e1900 */
[----:B------:R-:W-:-:S04]  /*04a0*/  IMAD.WIDE R8, R0, 0x4, R16 ;  /* 0x0000000400087825 */ /* 0x000fc800078e0210 */
[----:B------:R-:W-:-:S04]  /*04b0*/  IMAD.WIDE R10, R0, 0x4, R4 ;  /* 0x00000004000a7825 */ /* 0x000fc800078e0204 */
[----:B------:R-:W-:-:S04]  /*04c0*/  IMAD.WIDE R12, R0, 0x4, R6 ;  /* 0x00000004000c7825 */ /* 0x000fc800078e0206 */
[----:B--2---:R-:W-:-:S05]  /*04d0*/  FADD R21, R2, R15 ;  /* 0x0000000f02157221 */ /* 0x004fca0000000000 */
        /* <DEDUP_REMOVED lines=8> */
[----:B------:R-:W1:Y:S04]  /*0560*/  LDG.E R4, desc[UR6][R4.64] ;  /* 0x0000000604047981 */ /* 0x000e68000c1e1900 */
[----:B------:R-:W1:Y:S01]  /*0570*/  LDG.E R7, desc[UR6][R6.64] ;  /* 0x0000000606077981 */ /* 0x000e62000c1e1900 */
[C---:B0-----:R-:W-:Y:S01]  /*0580*/  IMAD.WIDE R16, R0.reuse, 0x4, R14 ;  /* 0x0000000400107825 */ /* 0x041fe200078e020e */
[----:B------:R-:W-:-:S04]  /*0590*/  LEA R3, R0, R3, 0x2 ;  /* 0x0000000300037211 */ /* 0x000fc800078e10ff */
[----:B------:R-:W-:Y:S01]  /*05a0*/  ISETP.GE.AND P0, PT, R3, UR4, PT ;  /* 0x0000000403007c0c */ /* 0x000fe2000bf06270 */
[----:B-1----:R-:W-:-:S05]  /*05b0*/  FADD R9, R4, R7 ;  /* 0x0000000704097221 */ /* 0x002fca0000000000 */
[----:B------:R2:W-:Y:S07]  /*05c0*/  STG.E desc[UR6][R16.64], R9 ;  /* 0x0000000910007986 */ /* 0x0005ee000c101906 */
[----:B------:R-:W-:Y:S05]  /*05d0*/  @!P0 BRA `(.L_x_3) ;  /* 0xfffffffc00788947 */ /* 0x000fea000383ffff */
[----:B------:R-:W-:Y:S05]  /*05e0*/  EXIT ;  /* 0x000000000000794d */ /* 0x000fea0003800000 */
.L_x_4:
[----:B------:R-:W-:-:S00]  /*05f0*/  BRA `(.L_x_4) ;  /* 0xfffffffc00fc7947 */ /* 0x000fc0000383ffff */
[----:B------:R-:W-:-:S00]  /*0600*/  NOP ;  /* 0x0000000000007918 */ /* 0x000fc00000000000 */
[----:B------:R-:W-:-:S00]  /*0610*/  NOP ;  /* 0x0000000000007918 */ /* 0x000fc00000000000 */
[----:B------:R-:W-:-:S00]  /*0620*/  NOP ;  /* 0x0000000000007918 */ /* 0x000fc00000000000 */
[----:B------:R-:W-:-:S00]  /*0630*/  NOP ;  /* 0x0000000000007918 */ /* 0x000fc00000000000 */
[----:B------:R-:W-:-:S00]  /*0640*/  NOP ;  /* 0x0000000000007918 */ /* 0x000fc00000000000 */
[----:B------:R-:W-:-:S00]  /*0650*/  NOP ;  /* 0x0000000000007918 */ /* 0x000fc00000000000 */
[----:B------:R-:W-:-:S00]  /*0660*/  NOP ;  /* 0x0000000000007918 */ /* 0x000fc00000000000 */
[----:B------:R-:W-:-:S00]  /*0670*/  NOP ;  /* 0x0000000000007918 */ /* 0x000fc00000000000 */
.L_x_5:


//--------------------- .nv.shared.reserved.0     --------------------------
	.section	.nv.shared.reserved.0,"aw",@nobits
	.weak		__nv_reservedSMEM_offset_0_alias
	.size		__nv_reservedSMEM_offset_0_alias, 0, 64
	.other		__nv_reservedSMEM_offset_0_alias,@"STO_CUDA_RESERVED_SHARED STV_DEFAULT"
__nv_reservedSMEM_offset_0_alias:
	.zero		0
	.zero		64


//--------------------- .nv.constant0._Z10matrix_addPKfS0_Pfi --------------------------
	.section	.nv.constant0._Z10matrix_addPKfS0_Pfi,"a",@progbits
	.sectionflags	@""
	.align	4
.nv.constant0._Z10matrix_addPKfS0_Pfi:
	.zero		924


//--------------------- SYMBOLS --------------------------

	.type		.nv.reservedSmem.offset0,@object
	.size		.nv.reservedSmem.offset0,0x4
